//
// Generated by NVIDIA NVVM Compiler
//
// Compiler Build ID: CL-36424714
// Cuda compilation tools, release 13.0, V13.0.88
// Based on NVVM 20.0.0
//

.version 9.0
.target sm_100
.address_size 64

	// .globl	_Z26scalarmult_backward_kernelPfPKffi

.visible .entry _Z26scalarmult_backward_kernelPfPKffi(
	.param .u64 .ptr .align 1 _Z26scalarmult_backward_kernelPfPKffi_param_0,
	.param .u64 .ptr .align 1 _Z26scalarmult_backward_kernelPfPKffi_param_1,
	.param .f32 _Z26scalarmult_backward_kernelPfPKffi_param_2,
	.param .u32 _Z26scalarmult_backward_kernelPfPKffi_param_3
)
{
	.reg .pred 	%p<2>;
	.reg .b32 	%r<6>;
	.reg .b32 	%f<4>;
	.reg .b64 	%rd<8>;

	ld.param.u64 	%rd1, [_Z26scalarmult_backward_kernelPfPKffi_param_0];
	ld.param.u64 	%rd2, [_Z26scalarmult_backward_kernelPfPKffi_param_1];
	ld.param.f32 	%f1, [_Z26scalarmult_backward_kernelPfPKffi_param_2];
	ld.param.u32 	%r2, [_Z26scalarmult_backward_kernelPfPKffi_param_3];
	mov.u32 	%r3, %ctaid.x;
	mov.u32 	%r4, %ntid.x;
	mov.u32 	%r5, %tid.x;
	mad.lo.s32 	%r1, %r3, %r4, %r5;
	setp.ge.s32 	%p1, %r1, %r2;
	@%p1 bra 	$L__BB0_2;
	cvta.to.global.u64 	%rd3, %rd2;
	cvta.to.global.u64 	%rd4, %rd1;
	mul.wide.s32 	%rd5, %r1, 4;
	add.s64 	%rd6, %rd3, %rd5;
	ld.global.f32 	%f2, [%rd6];
	mul.f32 	%f3, %f1, %f2;
	add.s64 	%rd7, %rd4, %rd5;
	st.global.f32 	[%rd7], %f3;
$L__BB0_2:
	ret;

}


// ===== COMPILED SASS (sm_100) =====

	.target	sm_100

	.elftype	@"ET_EXEC"


//--------------------- .note.nv.tkinfo           --------------------------
	.section	.note.nv.tkinfo,"",@"SHT_NOTE"
	.sectionflags	@"SHF_NOTE_NV_TKINFO"
	.tkinfo
        /*0018*/ 	.word	0x00000002
        /*0030*/ 	.string	""
        /*0030*/ 	.string	"ptxas"
        /*0030*/ 	.string	"Cuda compilation tools, release 13.0, V13.0.88"
        /*0030*/ 	.string	"Build cuda_13.0.r13.0/compiler.36424714_0"
        /*0030*/ 	.string	"-arch sm_100 -m 64 "



//--------------------- .note.nv.cuinfo           --------------------------
	.section	.note.nv.cuinfo,"",@"SHT_NOTE"
	.sectionflags	@"SHF_NOTE_NV_CUINFO"
        /*0018*/ 	.short	0x0002
        /*001a*/ 	.short	0x0064
        /*001c*/ 	.short	0x0082
	.zero		2


//--------------------- .nv.info                  --------------------------
	.section	.nv.info,"",@"SHT_CUDA_INFO"
	.align	4


	//----- nvinfo : EIATTR_REGCOUNT
	.align		4
        /*0000*/ 	.byte	0x04, 0x2f
        /*0002*/ 	.short	(.L_1 - .L_0)
	.align		4
.L_0:
        /*0004*/ 	.word	index@(_Z26scalarmult_backward_kernelPfPKffi)
        /*0008*/ 	.word	0x0000000a


	//----- nvinfo : EIATTR_FRAME_SIZE
	.align		4
.L_1:
        /*000c*/ 	.byte	0x04, 0x11
        /*000e*/ 	.short	(.L_3 - .L_2)
	.align		4
.L_2:
        /*0010*/ 	.word	index@(_Z26scalarmult_backward_kernelPfPKffi)
        /*0014*/ 	.word	0x00000000


	//----- nvinfo : EIATTR_MIN_STACK_SIZE
	.align		4
.L_3:
        /*0018*/ 	.byte	0x04, 0x12
        /*001a*/ 	.short	(.L_5 - .L_4)
	.align		4
.L_4:
        /*001c*/ 	.word	index@(_Z26scalarmult_backward_kernelPfPKffi)
        /*0020*/ 	.word	0x00000000
.L_5:


//--------------------- .nv.compat                --------------------------
	.section	.nv.compat,"",@"SHT_CUDA_COMPAT_INFO"
	.align	4
        /*0000*/ 	.byte	0x02, 0x09, 0x00, 0x00, 0x02, 0x02, 0x01, 0x00, 0x02, 0x05, 0x05, 0x00, 0x03, 0x07, 0x01, 0x01
        /*0010*/ 	.byte	0x02, 0x03, 0x00, 0x00, 0x02, 0x06, 0x01, 0x00, 0x04, 0x0b, 0x08, 0x00, 0x09, 0x00, 0x00, 0x00
        /*0020*/ 	.byte	0x00, 0x00, 0x00, 0x00


//--------------------- .nv.info._Z26scalarmult_backward_kernelPfPKffi --------------------------
	.section	.nv.info._Z26scalarmult_backward_kernelPfPKffi,"",@"SHT_CUDA_INFO"
	.sectionflags	@""
	.align	4


	//----- nvinfo : EIATTR_CUDA_API_VERSION
	.align		4
        /*0000*/ 	.byte	0x04, 0x37
        /*0002*/ 	.short	(.L_7 - .L_6)
.L_6:
        /*0004*/ 	.word	0x00000082


	//----- nvinfo : EIATTR_KPARAM_INFO
	.align		4
.L_7:
        /*0008*/ 	.byte	0x04, 0x17
        /*000a*/ 	.short	(.L_9 - .L_8)
.L_8:
        /*000c*/ 	.word	0x00000000
        /*0010*/ 	.short	0x0003
        /*0012*/ 	.short	0x0014
        /*0014*/ 	.byte	0x00, 0xf0, 0x11, 0x00


	//----- nvinfo : EIATTR_KPARAM_INFO
	.align		4
.L_9:
        /*0018*/ 	.byte	0x04, 0x17
        /*001a*/ 	.short	(.L_11 - .L_10)
.L_10:
        /*001c*/ 	.word	0x00000000
        /*0020*/ 	.short	0x0002
        /*0022*/ 	.short	0x0010
        /*0024*/ 	.byte	0x00, 0xf0, 0x11, 0x00


	//----- nvinfo : EIATTR_KPARAM_INFO
	.align		4
.L_11:
        /*0028*/ 	.byte	0x04, 0x17
        /*002a*/ 	.short	(.L_13 - .L_12)
.L_12:
        /*002c*/ 	.word	0x00000000
        /*0030*/ 	.short	0x0001
        /*0032*/ 	.short	0x0008
        /*0034*/ 	.byte	0x00, 0xf5, 0x21, 0x00


	//----- nvinfo : EIATTR_KPARAM_INFO
	.align		4
.L_13:
        /*0038*/ 	.byte	0x04, 0x17
        /*003a*/ 	.short	(.L_15 - .L_14)
.L_14:
        /*003c*/ 	.word	0x00000000
        /*0040*/ 	.short	0x0000
        /*0042*/ 	.short	0x0000
        /*0044*/ 	.byte	0x00, 0xf5, 0x21, 0x00


	//----- nvinfo : EIATTR_SPARSE_MMA_MASK
	.align		4
.L_15:
        /*0048*/ 	.byte	0x03, 0x50
        /*004a*/ 	.short	0x0000


	//----- nvinfo : EIATTR_MAXREG_COUNT
	.align		4
        /*004c*/ 	.byte	0x03, 0x1b
        /*004e*/ 	.short	0x00ff


	//----- nvinfo : EIATTR_MERCURY_ISA_VERSION
	.align		4
        /*0050*/ 	.byte	0x03, 0x5f
        /*0052*/ 	.short	0x0101


	//----- nvinfo : EIATTR_VRC_CTA_INIT_COUNT
	.align		4
        /*0054*/ 	.byte	0x02, 0x4a
	.zero		1
	.zero		1


	//----- nvinfo : EIATTR_EXIT_INSTR_OFFSETS
	.align		4
        /*0058*/ 	.byte	0x04, 0x1c
        /*005a*/ 	.short	(.L_17 - .L_16)


	//   ....[0]....
.L_16:
        /*005c*/ 	.word	0x00000070


	//   ....[1]....
        /*0060*/ 	.word	0x00000110


	//----- nvinfo : EIATTR_CBANK_PARAM_SIZE
	.align		4
.L_17:
        /*0064*/ 	.byte	0x03, 0x19
        /*0066*/ 	.short	0x0018


	//----- nvinfo : EIATTR_PARAM_CBANK
	.align		4
        /*0068*/ 	.byte	0x04, 0x0a
        /*006a*/ 	.short	(.L_19 - .L_18)
	.align		4
.L_18:
        /*006c*/ 	.word	index@(.nv.constant0._Z26scalarmult_backward_kernelPfPKffi)
        /*0070*/ 	.short	0x0380
        /*0072*/ 	.short	0x0018


	//----- nvinfo : EIATTR_SW_WAR
	.align		4
.L_19:
        /*0074*/ 	.byte	0x04, 0x36
        /*0076*/ 	.short	(.L_21 - .L_20)
.L_20:
        /*0078*/ 	.word	0x00000008
.L_21:


//--------------------- .nv.callgraph             --------------------------
	.section	.nv.callgraph,"",@"SHT_CUDA_CALLGRAPH"
	.align	4
	.sectionentsize	8
	.align		4
        /*0000*/ 	.word	0x00000000
	.align		4
        /*0004*/ 	.word	0xffffffff
	.align		4
        /*0008*/ 	.word	0x00000000
	.align		4
        /*000c*/ 	.word	0xfffffffe
	.align		4
        /*0010*/ 	.word	0x00000000
	.align		4
        /*0014*/ 	.word	0xfffffffd
	.align		4
        /*0018*/ 	.word	0x00000000
	.align		4
        /*001c*/ 	.word	0xfffffffc


//--------------------- .text._Z26scalarmult_backward_kernelPfPKffi --------------------------
	.section	.text._Z26scalarmult_backward_kernelPfPKffi,"ax",@progbits
	.align	128
        .global         _Z26scalarmult_backward_kernelPfPKffi
        .type           _Z26scalarmult_backward_kernelPfPKffi,@function
        .size           _Z26scalarmult_backward_kernelPfPKffi,(.L_x_1 - _Z26scalarmult_backward_kernelPfPKffi)
        .other          _Z26scalarmult_backward_kernelPfPKffi,@"STO_CUDA_ENTRY STV_DEFAULT"
_Z26scalarmult_backward_kernelPfPKffi:
.text._Z26scalarmult_backward_kernelPfPKffi:
[----:B------:R-:W-:Y:S01]  /*0000*/  LDC R1, c[0x0][0x37c] ;  /* 0x0000df00ff017b82 */ /* 0x000fe20000000800 */
[----:B------:R-:W0:Y:S07]  /*0010*/  S2R R0, SR_TID.X ;  /* 0x0000000000007919 */ /* 0x000e2e0000002100 */
[----:B------:R-:W0:Y:S01]  /*0020*/  S2UR UR4, SR_CTAID.X ;  /* 0x00000000000479c3 */ /* 0x000e220000002500 */
[----:B------:R-:W1:Y:S07]  /*0030*/  LDCU UR5, c[0x0][0x394] ;  /* 0x00007280ff0577ac */ /* 0x000e6e0008000800 */
[----:B------:R-:W0:Y:S02]  /*0040*/  LDC R7, c[0x0][0x360] ;  /* 0x0000d800ff077b82 */ /* 0x000e240000000800 */
[----:B0-----:R-:W-:-:S05]  /*0050*/  IMAD R7, R7, UR4, R0 ;  /* 0x0000000407077c24 */ /* 0x001fca000f8e0200 */
[----:B-1----:R-:W-:-:S13]  /*0060*/  ISETP.GE.AND P0, PT, R7, UR5, PT ;  /* 0x0000000507007c0c */ /* 0x002fda000bf06270 */
[----:B------:R-:W-:Y:S05]  /*0070*/  @P0 EXIT ;  /* 0x000000000000094d */ /* 0x000fea0003800000 */
[----:B------:R-:W0:Y:S01]  /*0080*/  LDC.64 R2, c[0x0][0x388] ;  /* 0x0000e200ff027b82 */ /* 0x000e220000000a00 */
[----:B------:R-:W1:Y:S01]  /*0090*/  LDCU.64 UR4, c[0x0][0x358] ;  /* 0x00006b00ff0477ac */ /* 0x000e620008000a00 */
[----:B------:R-:W2:Y:S06]  /*00a0*/  LDCU UR6, c[0x0][0x390] ;  /* 0x00007200ff0677ac */ /* 0x000eac0008000800 */
[----:B------:R-:W3:Y:S01]  /*00b0*/  LDC.64 R4, c[0x0][0x380] ;  /* 0x0000e000ff047b82 */ /* 0x000ee20000000a00 */
[----:B0-----:R-:W-:-:S06]  /*00c0*/  IMAD.WIDE R2, R7, 0x4, R2 ;  /* 0x0000000407027825 */ /* 0x001fcc00078e0202 */
[----:B-1----:R-:W2:Y:S01]  /*00d0*/  LDG.E R2, desc[UR4][R2.64] ;  /* 0x0000000402027981 */ /* 0x002ea2000c1e1900 */
[----:B---3--:R-:W-:-:S04]  /*00e0*/  IMAD.WIDE R4, R7, 0x4, R4 ;  /* 0x0000000407047825 */ /* 0x008fc800078e0204 */
[----:B--2---:R-:W-:-:S05]  /*00f0*/  FMUL R7, R2, UR6 ;  /* 0x0000000602077c20 */ /* 0x004fca0008400000 */
[----:B------:R-:W-:Y:S01]  /*0100*/  STG.E desc[UR4][R4.64], R7 ;  /* 0x0000000704007986 */ /* 0x000fe2000c101904 */
[----:B------:R-:W-:Y:S05]  /*0110*/  EXIT ;  /* 0x000000000000794d */ /* 0x000fea0003800000 */
.L_x_0:
[----:B------:R-:W-:-:S00]  /*0120*/  BRA `(.L_x_0) ;  /* 0xfffffffc00fc7947 */ /* 0x000fc0000383ffff */
[----:B------:R-:W-:-:S00]  /*0130*/  NOP ;  /* 0x0000000000007918 */ /* 0x000fc00000000000 */
        /* <DEDUP_REMOVED lines=12> */
.L_x_1:


//--------------------- .nv.shared.reserved.0     --------------------------
	.section	.nv.shared.reserved.0,"aw",@nobits
	.weak		__nv_reservedSMEM_offset_0_alias
	.size		__nv_reservedSMEM_offset_0_alias, 0, 64
	.other		__nv_reservedSMEM_offset_0_alias,@"STO_CUDA_RESERVED_SHARED STV_DEFAULT"
__nv_reservedSMEM_offset_0_alias:
	.zero		0
	.zero		64


//--------------------- .nv.constant0._Z26scalarmult_backward_kernelPfPKffi --------------------------
	.section	.nv.constant0._Z26scalarmult_backward_kernelPfPKffi,"a",@progbits
	.sectionflags	@""
	.align	4
.nv.constant0._Z26scalarmult_backward_kernelPfPKffi:
	.zero		920


//--------------------- SYMBOLS --------------------------

	.type		.nv.reservedSmem.offset0,@object
	.size		.nv.reservedSmem.offset0,0x4
